//
// Generated by NVIDIA NVVM Compiler
//
// Compiler Build ID: CL-36424714
// Cuda compilation tools, release 13.0, V13.0.88
// Based on NVVM 20.0.0
//

.version 9.0
.target sm_100
.address_size 64

	// .globl	_Z6solverPb
.global .align 1 .b8 cellRelationships[133] = {3, 1, 3, 4, 0, 0, 0, 4, 0, 2, 4, 5, 0, 0, 3, 1, 5, 6, 0, 0, 0, 4, 0, 4, 7, 8, 0, 0, 6, 0, 1, 3, 5, 8, 9, 6, 1, 2, 4, 6, 9, 10, 4, 2, 5, 10, 11, 0, 0, 3, 3, 8, 12, 0, 0, 0, 6, 3, 4, 7, 9, 12, 13, 6, 4, 5, 8, 10, 13, 14, 6, 5, 6, 9, 11, 14, 15, 3, 6, 10, 15, 0, 0, 0, 4, 7, 8, 13, 16, 0, 0, 6, 8, 9, 12, 14, 16, 17, 6, 9, 10, 13, 15, 17, 18, 4, 10, 11, 14, 18, 0, 0, 3, 12, 13, 17, 0, 0, 0, 4, 13, 14, 16, 18, 0, 0, 3, 14, 15, 17};

.visible .entry _Z6solverPb(
	.param .u64 .ptr .align 1 _Z6solverPb_param_0
)
{
	.local .align 1 .b8 	__local_depot0[57];
	.reg .b64 	%SP;
	.reg .b64 	%SPL;
	.reg .pred 	%p<92>;
	.reg .b16 	%rs<342>;
	.reg .b64 	%rd<85>;

	mov.u64 	%SPL, __local_depot0;
	ld.param.u64 	%rd4, [_Z6solverPb_param_0];
	add.u64 	%rd1, %SPL, 0;
	add.u64 	%rd2, %SPL, 19;
	add.u64 	%rd3, %SPL, 38;
	mov.b16 	%rs92, 1;
	st.local.u8 	[%rd2], %rs92;
	mov.b16 	%rs93, 2;
	st.local.u8 	[%rd1], %rs93;
	mov.b16 	%rs94, 3;
	st.local.u8 	[%rd3], %rs94;
	mov.b16 	%rs95, 4;
	st.local.u8 	[%rd1+1], %rs95;
	mov.b16 	%rs96, 5;
	st.local.u8 	[%rd1+2], %rs96;
	mov.b16 	%rs97, 6;
	st.local.u8 	[%rd2+1], %rs97;
	mov.b16 	%rs98, 7;
	st.local.u8 	[%rd3+1], %rs98;
	mov.b16 	%rs99, 9;
	st.local.u8 	[%rd3+2], %rs99;
	mov.b16 	%rs100, 11;
	st.local.u8 	[%rd1+3], %rs100;
	mov.b16 	%rs101, 13;
	st.local.u8 	[%rd2+2], %rs101;
	mov.b16 	%rs102, 14;
	st.local.u8 	[%rd1+4], %rs102;
	mov.b16 	%rs103, 15;
	st.local.u8 	[%rd1+5], %rs103;
	mov.b16 	%rs104, 16;
	st.local.u8 	[%rd1+6], %rs104;
	mov.b16 	%rs105, 17;
	st.local.u8 	[%rd1+7], %rs105;
	mov.b16 	%rs106, 18;
	st.local.u8 	[%rd1+8], %rs106;
	mov.b16 	%rs301, 0;
	mov.u64 	%rd10, cellRelationships;
	mov.u16 	%rs302, %rs301;
$L__BB0_1:
	and.b16  	%rs107, %rs302, 255;
	cvt.u64.u16 	%rd8, %rs302;
	and.b64  	%rd9, %rd8, 255;
	add.s64 	%rd11, %rd10, %rd9;
	ld.global.nc.u8 	%rs108, [%rd11+8];
	cvt.u16.u8 	%rs109, %rs108;
	setp.eq.s16 	%p1, %rs109, 2;
	selp.u16 	%rs110, 1, 0, %p1;
	add.s16 	%rs111, %rs301, %rs110;
	setp.eq.s16 	%p2, %rs109, 4;
	selp.u16 	%rs112, 1, 0, %p2;
	add.s16 	%rs113, %rs111, %rs112;
	setp.eq.s16 	%p3, %rs109, 5;
	selp.u16 	%rs114, 1, 0, %p3;
	add.s16 	%rs115, %rs113, %rs114;
	setp.eq.s16 	%p4, %rs109, 11;
	selp.u16 	%rs116, 1, 0, %p4;
	add.s16 	%rs117, %rs115, %rs116;
	setp.eq.s16 	%p5, %rs109, 14;
	selp.u16 	%rs118, 1, 0, %p5;
	add.s16 	%rs119, %rs117, %rs118;
	setp.eq.s16 	%p6, %rs109, 15;
	selp.u16 	%rs120, 1, 0, %p6;
	add.s16 	%rs121, %rs119, %rs120;
	setp.eq.s16 	%p7, %rs109, 16;
	selp.u16 	%rs122, 1, 0, %p7;
	add.s16 	%rs123, %rs121, %rs122;
	setp.eq.s16 	%p8, %rs109, 17;
	selp.u16 	%rs124, 1, 0, %p8;
	add.s16 	%rs125, %rs123, %rs124;
	setp.eq.s16 	%p9, %rs109, 18;
	selp.u16 	%rs126, 1, 0, %p9;
	add.s16 	%rs301, %rs125, %rs126;
	add.s16 	%rs302, %rs302, 1;
	setp.lt.u16 	%p10, %rs107, 3;
	@%p10 bra 	$L__BB0_1;
	and.b16  	%rs128, %rs301, 255;
	setp.ne.s16 	%p11, %rs128, 3;
	mov.b16 	%rs341, 0;
	@%p11 bra 	$L__BB0_54;
	mov.b16 	%rs297, 0;
	mov.u16 	%rs298, %rs297;
$L__BB0_4:
	and.b16  	%rs130, %rs298, 255;
	cvt.u64.u16 	%rd12, %rs298;
	and.b64  	%rd13, %rd12, 255;
	add.s64 	%rd15, %rd10, %rd13;
	ld.global.nc.u8 	%rs131, [%rd15+43];
	cvt.u16.u8 	%rs132, %rs131;
	setp.eq.s16 	%p12, %rs132, 2;
	selp.u16 	%rs133, 1, 0, %p12;
	add.s16 	%rs134, %rs297, %rs133;
	setp.eq.s16 	%p13, %rs132, 4;
	selp.u16 	%rs135, 1, 0, %p13;
	add.s16 	%rs136, %rs134, %rs135;
	setp.eq.s16 	%p14, %rs132, 5;
	selp.u16 	%rs137, 1, 0, %p14;
	add.s16 	%rs138, %rs136, %rs137;
	setp.eq.s16 	%p15, %rs132, 11;
	selp.u16 	%rs139, 1, 0, %p15;
	add.s16 	%rs140, %rs138, %rs139;
	setp.eq.s16 	%p16, %rs132, 14;
	selp.u16 	%rs141, 1, 0, %p16;
	add.s16 	%rs142, %rs140, %rs141;
	setp.eq.s16 	%p17, %rs132, 15;
	selp.u16 	%rs143, 1, 0, %p17;
	add.s16 	%rs144, %rs142, %rs143;
	setp.eq.s16 	%p18, %rs132, 16;
	selp.u16 	%rs145, 1, 0, %p18;
	add.s16 	%rs146, %rs144, %rs145;
	setp.eq.s16 	%p19, %rs132, 17;
	selp.u16 	%rs147, 1, 0, %p19;
	add.s16 	%rs148, %rs146, %rs147;
	setp.eq.s16 	%p20, %rs132, 18;
	selp.u16 	%rs149, 1, 0, %p20;
	add.s16 	%rs297, %rs148, %rs149;
	add.s16 	%rs298, %rs298, 1;
	setp.lt.u16 	%p21, %rs130, 3;
	@%p21 bra 	$L__BB0_4;
	and.b16  	%rs151, %rs297, 255;
	setp.ne.s16 	%p22, %rs151, 3;
	mov.b16 	%rs341, 0;
	@%p22 bra 	$L__BB0_54;
	mov.b16 	%rs299, 0;
	mov.u16 	%rs300, %rs299;
$L__BB0_7:
	and.b16  	%rs153, %rs300, 255;
	cvt.u64.u16 	%rd16, %rs300;
	and.b64  	%rd17, %rd16, 255;
	add.s64 	%rd19, %rd10, %rd17;
	ld.global.nc.u8 	%rs154, [%rd19+92];
	cvt.u16.u8 	%rs155, %rs154;
	setp.eq.s16 	%p23, %rs155, 2;
	selp.u16 	%rs156, 1, 0, %p23;
	add.s16 	%rs157, %rs299, %rs156;
	setp.eq.s16 	%p24, %rs155, 4;
	selp.u16 	%rs158, 1, 0, %p24;
	add.s16 	%rs159, %rs157, %rs158;
	setp.eq.s16 	%p25, %rs155, 5;
	selp.u16 	%rs160, 1, 0, %p25;
	add.s16 	%rs161, %rs159, %rs160;
	setp.eq.s16 	%p26, %rs155, 11;
	selp.u16 	%rs162, 1, 0, %p26;
	add.s16 	%rs163, %rs161, %rs162;
	setp.eq.s16 	%p27, %rs155, 14;
	selp.u16 	%rs164, 1, 0, %p27;
	add.s16 	%rs165, %rs163, %rs164;
	setp.eq.s16 	%p28, %rs155, 15;
	selp.u16 	%rs166, 1, 0, %p28;
	add.s16 	%rs167, %rs165, %rs166;
	setp.eq.s16 	%p29, %rs155, 16;
	selp.u16 	%rs168, 1, 0, %p29;
	add.s16 	%rs169, %rs167, %rs168;
	setp.eq.s16 	%p30, %rs155, 17;
	selp.u16 	%rs170, 1, 0, %p30;
	add.s16 	%rs171, %rs169, %rs170;
	setp.eq.s16 	%p31, %rs155, 18;
	selp.u16 	%rs172, 1, 0, %p31;
	add.s16 	%rs299, %rs171, %rs172;
	add.s16 	%rs300, %rs300, 1;
	setp.lt.u16 	%p32, %rs153, 5;
	@%p32 bra 	$L__BB0_7;
	and.b16  	%rs174, %rs299, 255;
	setp.ne.s16 	%p33, %rs174, 3;
	mov.b16 	%rs341, 0;
	@%p33 bra 	$L__BB0_54;
	mov.b16 	%rs339, 0;
	mov.u16 	%rs340, %rs339;
$L__BB0_10:
	and.b16  	%rs176, %rs340, 255;
	cvt.u64.u16 	%rd20, %rs340;
	and.b64  	%rd21, %rd20, 255;
	add.s64 	%rd23, %rd10, %rd21;
	ld.global.nc.u8 	%rs177, [%rd23+22];
	cvt.u16.u8 	%rs178, %rs177;
	setp.eq.s16 	%p34, %rs178, 0;
	selp.u16 	%rs179, 1, 0, %p34;
	add.s16 	%rs180, %rs339, %rs179;
	setp.eq.s16 	%p35, %rs178, 8;
	selp.u16 	%rs181, 1, 0, %p35;
	add.s16 	%rs182, %rs180, %rs181;
	setp.eq.s16 	%p36, %rs178, 10;
	selp.u16 	%rs183, 1, 0, %p36;
	add.s16 	%rs184, %rs182, %rs183;
	setp.eq.s16 	%p37, %rs178, 12;
	selp.u16 	%rs185, 1, 0, %p37;
	add.s16 	%rs339, %rs184, %rs185;
	add.s16 	%rs340, %rs340, 1;
	setp.lt.u16 	%p38, %rs176, 3;
	@%p38 bra 	$L__BB0_10;
	and.b16  	%rs187, %rs339, 255;
	setp.ne.s16 	%p39, %rs187, 2;
	mov.b16 	%rs341, 0;
	@%p39 bra 	$L__BB0_54;
	mov.b16 	%rs303, 0;
	mov.u16 	%rs304, %rs303;
$L__BB0_13:
	and.b16  	%rs189, %rs304, 255;
	cvt.u64.u16 	%rd24, %rs304;
	and.b64  	%rd25, %rd24, 255;
	add.s64 	%rd27, %rd10, %rd25;
	ld.global.nc.u8 	%rs190, [%rd27+50];
	cvt.u16.u8 	%rs191, %rs190;
	setp.eq.s16 	%p40, %rs191, 0;
	selp.u16 	%rs192, 1, 0, %p40;
	add.s16 	%rs193, %rs303, %rs192;
	setp.eq.s16 	%p41, %rs191, 8;
	selp.u16 	%rs194, 1, 0, %p41;
	add.s16 	%rs195, %rs193, %rs194;
	setp.eq.s16 	%p42, %rs191, 10;
	selp.u16 	%rs196, 1, 0, %p42;
	add.s16 	%rs197, %rs195, %rs196;
	setp.eq.s16 	%p43, %rs191, 12;
	selp.u16 	%rs198, 1, 0, %p43;
	add.s16 	%rs303, %rs197, %rs198;
	add.s16 	%rs304, %rs304, 1;
	setp.lt.u16 	%p44, %rs189, 2;
	@%p44 bra 	$L__BB0_13;
	and.b16  	%rs200, %rs303, 255;
	setp.ne.s16 	%p45, %rs200, 2;
	mov.b16 	%rs341, 0;
	@%p45 bra 	$L__BB0_54;
	mov.b16 	%rs305, 0;
	mov.u16 	%rs306, %rs305;
$L__BB0_16:
	and.b16  	%rs202, %rs306, 255;
	cvt.u64.u16 	%rd28, %rs306;
	and.b64  	%rd29, %rd28, 255;
	add.s64 	%rd31, %rd10, %rd29;
	ld.global.nc.u8 	%rs203, [%rd31+64];
	cvt.u16.u8 	%rs204, %rs203;
	setp.eq.s16 	%p46, %rs204, 0;
	selp.u16 	%rs205, 1, 0, %p46;
	add.s16 	%rs206, %rs305, %rs205;
	setp.eq.s16 	%p47, %rs204, 8;
	selp.u16 	%rs207, 1, 0, %p47;
	add.s16 	%rs208, %rs206, %rs207;
	setp.eq.s16 	%p48, %rs204, 10;
	selp.u16 	%rs209, 1, 0, %p48;
	add.s16 	%rs210, %rs208, %rs209;
	setp.eq.s16 	%p49, %rs204, 12;
	selp.u16 	%rs211, 1, 0, %p49;
	add.s16 	%rs305, %rs210, %rs211;
	add.s16 	%rs306, %rs306, 1;
	setp.lt.u16 	%p50, %rs202, 5;
	@%p50 bra 	$L__BB0_16;
	and.b16  	%rs213, %rs305, 255;
	setp.ne.s16 	%p51, %rs213, 2;
	mov.b16 	%rs341, 0;
	@%p51 bra 	$L__BB0_54;
	mov.b16 	%rs333, 0;
	mov.u16 	%rs332, %rs333;
$L__BB0_19:
	cvt.u64.u16 	%rd32, %rs332;
	and.b64  	%rd33, %rd32, 255;
	add.s64 	%rd35, %rd10, %rd33;
	ld.global.nc.u8 	%rs216, [%rd35+1];
	cvt.u16.u8 	%rs72, %rs216;
	mov.b16 	%rs334, 0;
$L__BB0_20:
	cvt.u64.u16 	%rd36, %rs334;
	and.b64  	%rd37, %rd36, 255;
	add.s64 	%rd38, %rd1, %rd37;
	ld.local.u8 	%rs217, [%rd38];
	and.b16  	%rs218, %rs72, 255;
	setp.eq.s16 	%p52, %rs217, %rs218;
	selp.b16 	%rs219, 9, %rs334, %p52;
	cvt.s16.s8 	%rs220, %rs219;
	selp.u16 	%rs221, 1, 0, %p52;
	or.b16  	%rs333, %rs333, %rs221;
	add.s16 	%rs334, %rs219, 1;
	setp.lt.s16 	%p53, %rs220, 8;
	@%p53 bra 	$L__BB0_20;
	mov.b16 	%rs336, 0;
$L__BB0_22:
	and.b16  	%rs223, %rs336, 255;
	cvt.u64.u16 	%rd39, %rs336;
	and.b64  	%rd40, %rd39, 255;
	add.s64 	%rd41, %rd2, %rd40;
	ld.local.u8 	%rs224, [%rd41];
	setp.ne.s16 	%p54, %rs224, %rs218;
	or.b16  	%rs226, %rs333, 2;
	selp.b16 	%rs333, %rs333, %rs226, %p54;
	add.s16 	%rs336, %rs336, 1;
	setp.lt.u16 	%p55, %rs223, 2;
	and.pred  	%p56, %p54, %p55;
	@%p56 bra 	$L__BB0_22;
	mov.b16 	%rs337, 0;
$L__BB0_24:
	and.b16  	%rs228, %rs337, 255;
	cvt.u64.u16 	%rd42, %rs337;
	and.b64  	%rd43, %rd42, 255;
	add.s64 	%rd44, %rd3, %rd43;
	ld.local.u8 	%rs229, [%rd44];
	setp.ne.s16 	%p57, %rs229, %rs218;
	or.b16  	%rs231, %rs333, 4;
	selp.b16 	%rs333, %rs333, %rs231, %p57;
	add.s16 	%rs337, %rs337, 1;
	setp.lt.u16 	%p58, %rs228, 2;
	and.pred  	%p59, %p57, %p58;
	@%p59 bra 	$L__BB0_24;
	add.s16 	%rs85, %rs332, 1;
	and.b16  	%rs232, %rs332, 255;
	setp.lt.u16 	%p60, %rs232, 2;
	mov.u16 	%rs332, %rs85;
	@%p60 bra 	$L__BB0_19;
	and.b16  	%rs234, %rs333, 255;
	setp.ne.s16 	%p61, %rs234, 7;
	mov.b16 	%rs341, 0;
	@%p61 bra 	$L__BB0_54;
	mov.b16 	%rs309, 0;
	mov.u16 	%rs308, %rs309;
$L__BB0_28:
	cvt.u64.u16 	%rd45, %rs308;
	and.b64  	%rd46, %rd45, 255;
	add.s64 	%rd48, %rd10, %rd46;
	ld.global.nc.u8 	%rs237, [%rd48+57];
	cvt.u16.u8 	%rs23, %rs237;
	mov.b16 	%rs310, 0;
$L__BB0_29:
	cvt.u64.u16 	%rd49, %rs310;
	and.b64  	%rd50, %rd49, 255;
	add.s64 	%rd51, %rd1, %rd50;
	ld.local.u8 	%rs238, [%rd51];
	and.b16  	%rs239, %rs23, 255;
	setp.eq.s16 	%p62, %rs238, %rs239;
	selp.b16 	%rs240, 9, %rs310, %p62;
	cvt.s16.s8 	%rs241, %rs240;
	selp.u16 	%rs242, 1, 0, %p62;
	or.b16  	%rs309, %rs309, %rs242;
	add.s16 	%rs310, %rs240, 1;
	setp.lt.s16 	%p63, %rs241, 8;
	@%p63 bra 	$L__BB0_29;
	mov.b16 	%rs312, 0;
$L__BB0_31:
	and.b16  	%rs244, %rs312, 255;
	cvt.u64.u16 	%rd52, %rs312;
	and.b64  	%rd53, %rd52, 255;
	add.s64 	%rd54, %rd2, %rd53;
	ld.local.u8 	%rs245, [%rd54];
	setp.ne.s16 	%p64, %rs245, %rs239;
	or.b16  	%rs247, %rs309, 2;
	selp.b16 	%rs309, %rs309, %rs247, %p64;
	add.s16 	%rs312, %rs312, 1;
	setp.lt.u16 	%p65, %rs244, 2;
	and.pred  	%p66, %p64, %p65;
	@%p66 bra 	$L__BB0_31;
	mov.b16 	%rs313, 0;
$L__BB0_33:
	and.b16  	%rs249, %rs313, 255;
	cvt.u64.u16 	%rd55, %rs313;
	and.b64  	%rd56, %rd55, 255;
	add.s64 	%rd57, %rd3, %rd56;
	ld.local.u8 	%rs250, [%rd57];
	setp.ne.s16 	%p67, %rs250, %rs239;
	or.b16  	%rs252, %rs309, 4;
	selp.b16 	%rs309, %rs309, %rs252, %p67;
	add.s16 	%rs313, %rs313, 1;
	setp.lt.u16 	%p68, %rs249, 2;
	and.pred  	%p69, %p67, %p68;
	@%p69 bra 	$L__BB0_33;
	add.s16 	%rs36, %rs308, 1;
	and.b16  	%rs253, %rs308, 255;
	setp.lt.u16 	%p70, %rs253, 5;
	mov.u16 	%rs308, %rs36;
	@%p70 bra 	$L__BB0_28;
	and.b16  	%rs255, %rs309, 255;
	setp.ne.s16 	%p71, %rs255, 7;
	mov.b16 	%rs341, 0;
	@%p71 bra 	$L__BB0_54;
	mov.b16 	%rs317, 0;
	mov.u16 	%rs316, %rs317;
$L__BB0_37:
	cvt.u64.u16 	%rd58, %rs316;
	and.b64  	%rd59, %rd58, 255;
	add.s64 	%rd61, %rd10, %rd59;
	ld.global.nc.u8 	%rs258, [%rd61+71];
	cvt.u16.u8 	%rs39, %rs258;
	mov.b16 	%rs318, 0;
$L__BB0_38:
	cvt.u64.u16 	%rd62, %rs318;
	and.b64  	%rd63, %rd62, 255;
	add.s64 	%rd64, %rd1, %rd63;
	ld.local.u8 	%rs259, [%rd64];
	and.b16  	%rs260, %rs39, 255;
	setp.eq.s16 	%p72, %rs259, %rs260;
	selp.b16 	%rs261, 9, %rs318, %p72;
	cvt.s16.s8 	%rs262, %rs261;
	selp.u16 	%rs263, 1, 0, %p72;
	or.b16  	%rs317, %rs317, %rs263;
	add.s16 	%rs318, %rs261, 1;
	setp.lt.s16 	%p73, %rs262, 8;
	@%p73 bra 	$L__BB0_38;
	mov.b16 	%rs320, 0;
$L__BB0_40:
	and.b16  	%rs265, %rs320, 255;
	cvt.u64.u16 	%rd65, %rs320;
	and.b64  	%rd66, %rd65, 255;
	add.s64 	%rd67, %rd2, %rd66;
	ld.local.u8 	%rs266, [%rd67];
	setp.ne.s16 	%p74, %rs266, %rs260;
	or.b16  	%rs268, %rs317, 2;
	selp.b16 	%rs317, %rs317, %rs268, %p74;
	add.s16 	%rs320, %rs320, 1;
	setp.lt.u16 	%p75, %rs265, 2;
	and.pred  	%p76, %p74, %p75;
	@%p76 bra 	$L__BB0_40;
	mov.b16 	%rs321, 0;
$L__BB0_42:
	and.b16  	%rs270, %rs321, 255;
	cvt.u64.u16 	%rd68, %rs321;
	and.b64  	%rd69, %rd68, 255;
	add.s64 	%rd70, %rd3, %rd69;
	ld.local.u8 	%rs271, [%rd70];
	setp.ne.s16 	%p77, %rs271, %rs260;
	or.b16  	%rs273, %rs317, 4;
	selp.b16 	%rs317, %rs317, %rs273, %p77;
	add.s16 	%rs321, %rs321, 1;
	setp.lt.u16 	%p78, %rs270, 2;
	and.pred  	%p79, %p77, %p78;
	@%p79 bra 	$L__BB0_42;
	add.s16 	%rs52, %rs316, 1;
	and.b16  	%rs274, %rs316, 255;
	setp.lt.u16 	%p80, %rs274, 5;
	mov.u16 	%rs316, %rs52;
	@%p80 bra 	$L__BB0_37;
	and.b16  	%rs276, %rs317, 255;
	setp.ne.s16 	%p81, %rs276, 7;
	mov.b16 	%rs341, 0;
	@%p81 bra 	$L__BB0_54;
	mov.b16 	%rs325, 0;
	mov.u16 	%rs324, %rs325;
$L__BB0_46:
	cvt.u64.u16 	%rd71, %rs324;
	and.b64  	%rd72, %rd71, 255;
	add.s64 	%rd74, %rd10, %rd72;
	ld.global.nc.u8 	%rs279, [%rd74+85];
	cvt.u16.u8 	%rs55, %rs279;
	mov.b16 	%rs326, 0;
$L__BB0_47:
	cvt.u64.u16 	%rd75, %rs326;
	and.b64  	%rd76, %rd75, 255;
	add.s64 	%rd77, %rd1, %rd76;
	ld.local.u8 	%rs280, [%rd77];
	and.b16  	%rs281, %rs55, 255;
	setp.eq.s16 	%p82, %rs280, %rs281;
	selp.b16 	%rs282, 9, %rs326, %p82;
	cvt.s16.s8 	%rs283, %rs282;
	selp.u16 	%rs284, 1, 0, %p82;
	or.b16  	%rs325, %rs325, %rs284;
	add.s16 	%rs326, %rs282, 1;
	setp.lt.s16 	%p83, %rs283, 8;
	@%p83 bra 	$L__BB0_47;
	mov.b16 	%rs328, 0;
$L__BB0_49:
	and.b16  	%rs286, %rs328, 255;
	cvt.u64.u16 	%rd78, %rs328;
	and.b64  	%rd79, %rd78, 255;
	add.s64 	%rd80, %rd2, %rd79;
	ld.local.u8 	%rs287, [%rd80];
	setp.ne.s16 	%p84, %rs287, %rs281;
	or.b16  	%rs289, %rs325, 2;
	selp.b16 	%rs325, %rs325, %rs289, %p84;
	add.s16 	%rs328, %rs328, 1;
	setp.lt.u16 	%p85, %rs286, 2;
	and.pred  	%p86, %p84, %p85;
	@%p86 bra 	$L__BB0_49;
	mov.b16 	%rs329, 0;
$L__BB0_51:
	and.b16  	%rs291, %rs329, 255;
	cvt.u64.u16 	%rd81, %rs329;
	and.b64  	%rd82, %rd81, 255;
	add.s64 	%rd83, %rd3, %rd82;
	ld.local.u8 	%rs292, [%rd83];
	setp.ne.s16 	%p87, %rs292, %rs281;
	or.b16  	%rs294, %rs325, 4;
	selp.b16 	%rs325, %rs325, %rs294, %p87;
	add.s16 	%rs329, %rs329, 1;
	setp.lt.u16 	%p88, %rs291, 2;
	and.pred  	%p89, %p87, %p88;
	@%p89 bra 	$L__BB0_51;
	add.s16 	%rs68, %rs324, 1;
	and.b16  	%rs295, %rs324, 255;
	setp.lt.u16 	%p90, %rs295, 3;
	mov.u16 	%rs324, %rs68;
	@%p90 bra 	$L__BB0_46;
	and.b16  	%rs296, %rs325, 255;
	setp.eq.s16 	%p91, %rs296, 7;
	selp.u16 	%rs341, 1, 0, %p91;
$L__BB0_54:
	cvta.to.global.u64 	%rd84, %rd4;
	st.global.u8 	[%rd84], %rs341;
	ret;

}


// ===== COMPILED SASS (sm_100) =====

	.target	sm_100

	.elftype	@"ET_EXEC"


//--------------------- .note.nv.tkinfo           --------------------------
	.section	.note.nv.tkinfo,"",@"SHT_NOTE"
	.sectionflags	@"SHF_NOTE_NV_TKINFO"
	.tkinfo
        /*0018*/ 	.word	0x00000002
        /*0030*/ 	.string	""
        /*0030*/ 	.string	"ptxas"
        /*0030*/ 	.string	"Cuda compilation tools, release 13.0, V13.0.88"
        /*0030*/ 	.string	"Build cuda_13.0.r13.0/compiler.36424714_0"
        /*0030*/ 	.string	"-arch sm_100 -m 64 "



//--------------------- .note.nv.cuinfo           --------------------------
	.section	.note.nv.cuinfo,"",@"SHT_NOTE"
	.sectionflags	@"SHF_NOTE_NV_CUINFO"
        /*0018*/ 	.short	0x0002
        /*001a*/ 	.short	0x0064
        /*001c*/ 	.short	0x0082
	.zero		2


//--------------------- .nv.info                  --------------------------
	.section	.nv.info,"",@"SHT_CUDA_INFO"
	.align	4


	//----- nvinfo : EIATTR_REGCOUNT
	.align		4
        /*0000*/ 	.byte	0x04, 0x2f
        /*0002*/ 	.short	(.L_2 - .L_1)
	.align		4
.L_1:
        /*0004*/ 	.word	index@(_Z6solverPb)
        /*0008*/ 	.word	0x0000000c


	//----- nvinfo : EIATTR_FRAME_SIZE
	.align		4
.L_2:
        /*000c*/ 	.byte	0x04, 0x11
        /*000e*/ 	.short	(.L_4 - .L_3)
	.align		4
.L_3:
        /*0010*/ 	.word	index@(_Z6solverPb)
        /*0014*/ 	.word	0x00000040


	//----- nvinfo : EIATTR_MIN_STACK_SIZE
	.align		4
.L_4:
        /*0018*/ 	.byte	0x04, 0x12
        /*001a*/ 	.short	(.L_6 - .L_5)
	.align		4
.L_5:
        /*001c*/ 	.word	index@(_Z6solverPb)
        /*0020*/ 	.word	0x00000040
.L_6:


//--------------------- .nv.compat                --------------------------
	.section	.nv.compat,"",@"SHT_CUDA_COMPAT_INFO"
	.align	4
        /*0000*/ 	.byte	0x02, 0x09, 0x00, 0x00, 0x02, 0x02, 0x01, 0x00, 0x02, 0x05, 0x05, 0x00, 0x03, 0x07, 0x01, 0x01
        /*0010*/ 	.byte	0x02, 0x03, 0x00, 0x00, 0x02, 0x06, 0x01, 0x00, 0x04, 0x0b, 0x08, 0x00, 0x09, 0x00, 0x00, 0x00
        /*0020*/ 	.byte	0x00, 0x00, 0x00, 0x00


//--------------------- .nv.info._Z6solverPb      --------------------------
	.section	.nv.info._Z6solverPb,"",@"SHT_CUDA_INFO"
	.sectionflags	@""
	.align	4


	//----- nvinfo : EIATTR_CUDA_API_VERSION
	.align		4
        /*0000*/ 	.byte	0x04, 0x37
        /*0002*/ 	.short	(.L_8 - .L_7)
.L_7:
        /*0004*/ 	.word	0x00000082


	//----- nvinfo : EIATTR_KPARAM_INFO
	.align		4
.L_8:
        /*0008*/ 	.byte	0x04, 0x17
        /*000a*/ 	.short	(.L_10 - .L_9)
.L_9:
        /*000c*/ 	.word	0x00000000
        /*0010*/ 	.short	0x0000
        /*0012*/ 	.short	0x0000
        /*0014*/ 	.byte	0x00, 0xf5, 0x21, 0x00


	//----- nvinfo : EIATTR_SPARSE_MMA_MASK
	.align		4
.L_10:
        /*0018*/ 	.byte	0x03, 0x50
        /*001a*/ 	.short	0x0000


	//----- nvinfo : EIATTR_MAXREG_COUNT
	.align		4
        /*001c*/ 	.byte	0x03, 0x1b
        /*001e*/ 	.short	0x00ff


	//----- nvinfo : EIATTR_MERCURY_ISA_VERSION
	.align		4
        /*0020*/ 	.byte	0x03, 0x5f
        /*0022*/ 	.short	0x0101


	//----- nvinfo : EIATTR_VRC_CTA_INIT_COUNT
	.align		4
        /*0024*/ 	.byte	0x02, 0x4a
	.zero		1
	.zero		1


	//----- nvinfo : EIATTR_EXIT_INSTR_OFFSETS
	.align		4
        /*0028*/ 	.byte	0x04, 0x1c
        /*002a*/ 	.short	(.L_12 - .L_11)


	//   ....[0]....
.L_11:
        /*002c*/ 	.word	0x00001af0


	//----- nvinfo : EIATTR_CBANK_PARAM_SIZE
	.align		4
.L_12:
        /*0030*/ 	.byte	0x03, 0x19
        /*0032*/ 	.short	0x0008


	//----- nvinfo : EIATTR_PARAM_CBANK
	.align		4
        /*0034*/ 	.byte	0x04, 0x0a
        /*0036*/ 	.short	(.L_14 - .L_13)
	.align		4
.L_13:
        /*0038*/ 	.word	index@(.nv.constant0._Z6solverPb)
        /*003c*/ 	.short	0x0380
        /*003e*/ 	.short	0x0008


	//----- nvinfo : EIATTR_SW_WAR
	.align		4
.L_14:
        /*0040*/ 	.byte	0x04, 0x36
        /*0042*/ 	.short	(.L_16 - .L_15)
.L_15:
        /*0044*/ 	.word	0x00000008
.L_16:


//--------------------- .nv.callgraph             --------------------------
	.section	.nv.callgraph,"",@"SHT_CUDA_CALLGRAPH"
	.align	4
	.sectionentsize	8
	.align		4
        /*0000*/ 	.word	0x00000000
	.align		4
        /*0004*/ 	.word	0xffffffff
	.align		4
        /*0008*/ 	.word	0x00000000
	.align		4
        /*000c*/ 	.word	0xfffffffe
	.align		4
        /*0010*/ 	.word	0x00000000
	.align		4
        /*0014*/ 	.word	0xfffffffd
	.align		4
        /*0018*/ 	.word	0x00000000
	.align		4
        /*001c*/ 	.word	0xfffffffc


//--------------------- .nv.constant4             --------------------------
	.section	.nv.constant4,"a",@progbits
	.align	8
	.align		8
.nv.constant4:
        /*0000*/ 	.dword	cellRelationships


//--------------------- .text._Z6solverPb         --------------------------
	.section	.text._Z6solverPb,"ax",@progbits
	.align	128
        .global         _Z6solverPb
        .type           _Z6solverPb,@function
        .size           _Z6solverPb,(.L_x_24 - _Z6solverPb)
        .other          _Z6solverPb,@"STO_CUDA_ENTRY STV_DEFAULT"
_Z6solverPb:
.text._Z6solverPb:
[----:B------:R-:W0:Y:S02]  /*0000*/  LDC R1, c[0x0][0x37c] ;  /* 0x0000df00ff017b82 */ /* 0x000e240000000800 */
[----:B0-----:R-:W-:Y:S01]  /*0010*/  VIADD R1, R1, 0xffffffc0 ;  /* 0xffffffc001017836 */ /* 0x001fe20000000000 */
[----:B------:R-:W0:Y:S01]  /*0020*/  LDCU.64 UR4, c[0x0][0x358] ;  /* 0x00006b00ff0477ac */ /* 0x000e220008000a00 */
[----:B------:R-:W-:Y:S02]  /*0030*/  IMAD.MOV.U32 R3, RZ, RZ, 0x3 ;  /* 0x00000003ff037424 */ /* 0x000fe400078e00ff */
[----:B------:R-:W-:Y:S01]  /*0040*/  IMAD.MOV.U32 R8, RZ, RZ, 0xd ;  /* 0x0000000dff087424 */ /* 0x000fe200078e00ff */
[----:B------:R-:W1:Y:S01]  /*0050*/  LDCU.64 UR6, c[0x4][URZ] ;  /* 0x01000000ff0677ac */ /* 0x000e620008000a00 */
[----:B------:R-:W-:Y:S01]  /*0060*/  IMAD.MOV.U32 R7, RZ, RZ, 0x7 ;  /* 0x00000007ff077424 */ /* 0x000fe200078e00ff */
[----:B------:R2:W-:Y:S01]  /*0070*/  STL.U8 [R1+0x26], R3 ;  /* 0x0000260301007387 */ /* 0x0005e20000100000 */
[----:B------:R-:W-:-:S02]  /*0080*/  IMAD.MOV.U32 R4, RZ, RZ, 0x4 ;  /* 0x00000004ff047424 */ /* 0x000fc400078e00ff */
[----:B------:R-:W-:Y:S01]  /*0090*/  IMAD.MOV.U32 R5, RZ, RZ, 0x5 ;  /* 0x00000005ff057424 */ /* 0x000fe200078e00ff */
[----:B------:R3:W-:Y:S01]  /*00a0*/  STL.U8 [R1+0x27], R7 ;  /* 0x0000270701007387 */ /* 0x0007e20000100000 */
[----:B------:R-:W-:Y:S02]  /*00b0*/  IMAD.MOV.U32 R6, RZ, RZ, 0x6 ;  /* 0x00000006ff067424 */ /* 0x000fe400078e00ff */
[----:B------:R-:W-:Y:S01]  /*00c0*/  IMAD.MOV.U32 R9, RZ, RZ, 0x12 ;  /* 0x00000012ff097424 */ /* 0x000fe200078e00ff */
[----:B------:R4:W-:Y:S01]  /*00d0*/  STL.U8 [R1+0x1], R4 ;  /* 0x0000010401007387 */ /* 0x0009e20000100000 */
[----:B------:R-:W-:Y:S01]  /*00e0*/  IMAD.MOV.U32 R0, RZ, RZ, 0x1 ;  /* 0x00000001ff007424 */ /* 0x000fe200078e00ff */
[----:B--2---:R-:W-:Y:S01]  /*00f0*/  PRMT R3, R8, 0x7610, R3 ;  /* 0x0000761008037816 */ /* 0x004fe20000000003 */
[----:B------:R-:W-:Y:S01]  /*0100*/  IMAD.MOV.U32 R8, RZ, RZ, 0x11 ;  /* 0x00000011ff087424 */ /* 0x000fe200078e00ff */
[----:B------:R2:W-:Y:S01]  /*0110*/  STL.U8 [R1+0x2], R5 ;  /* 0x0000020501007387 */ /* 0x0005e20000100000 */
[----:B------:R-:W-:-:S03]  /*0120*/  IMAD.MOV.U32 R2, RZ, RZ, 0x2 ;  /* 0x00000002ff027424 */ /* 0x000fc600078e00ff */
[----:B------:R5:W-:Y:S01]  /*0130*/  STL.U8 [R1+0x14], R6 ;  /* 0x0000140601007387 */ /* 0x000be20000100000 */
[----:B---3--:R-:W-:Y:S01]  /*0140*/  PRMT R7, R8, 0x7610, R7 ;  /* 0x0000761008077816 */ /* 0x008fe20000000007 */
[----:B----4-:R-:W-:Y:S01]  /*0150*/  IMAD.MOV.U32 R4, RZ, RZ, 0xe ;  /* 0x0000000eff047424 */ /* 0x010fe200078e00ff */
[----:B------:R-:W-:Y:S01]  /*0160*/  PRMT R8, R9, 0x7610, R8 ;  /* 0x0000761009087816 */ /* 0x000fe20000000008 */
[----:B------:R-:W-:Y:S01]  /*0170*/  STL.U8 [R1+0x15], R3 ;  /* 0x0000150301007387 */ /* 0x000fe20000100000 */
[----:B--2---:R-:W-:-:S03]  /*0180*/  IMAD.MOV.U32 R5, RZ, RZ, 0xf ;  /* 0x0000000fff057424 */ /* 0x004fc600078e00ff */
[----:B------:R-:W-:Y:S01]  /*0190*/  STL.U8 [R1+0x4], R4 ;  /* 0x0000040401007387 */ /* 0x000fe20000100000 */
[----:B-----5:R-:W-:-:S03]  /*01a0*/  IMAD.MOV.U32 R6, RZ, RZ, 0x10 ;  /* 0x00000010ff067424 */ /* 0x020fc600078e00ff */
[----:B------:R-:W-:Y:S04]  /*01b0*/  STL.U8 [R1+0x5], R5 ;  /* 0x0000050501007387 */ /* 0x000fe80000100000 */
[----:B------:R-:W-:Y:S04]  /*01c0*/  STL.U8 [R1+0x6], R6 ;  /* 0x0000060601007387 */ /* 0x000fe80000100000 */
[----:B------:R-:W-:Y:S04]  /*01d0*/  STL.U8 [R1+0x7], R7 ;  /* 0x0000070701007387 */ /* 0x000fe80000100000 */
[----:B------:R-:W-:Y:S04]  /*01e0*/  STL.U8 [R1+0x8], R8 ;  /* 0x0000080801007387 */ /* 0x000fe80000100000 */
[----:B------:R2:W-:Y:S04]  /*01f0*/  STL.U8 [R1+0x13], R0 ;  /* 0x0000130001007387 */ /* 0x0005e80000100000 */
[----:B------:R3:W-:Y:S01]  /*0200*/  STL.U8 [R1], R2 ;  /* 0x0000000201007387 */ /* 0x0007e20000100000 */
[----:B--2---:R-:W-:-:S02]  /*0210*/  IMAD.MOV.U32 R0, RZ, RZ, 0x9 ;  /* 0x00000009ff007424 */ /* 0x004fc400078e00ff */
[----:B---3--:R-:W-:-:S03]  /*0220*/  IMAD.MOV.U32 R2, RZ, RZ, 0xb ;  /* 0x0000000bff027424 */ /* 0x008fc600078e00ff */
[----:B------:R2:W-:Y:S04]  /*0230*/  STL.U8 [R1+0x28], R0 ;  /* 0x0000280001007387 */ /* 0x0005e80000100000 */
[----:B------:R3:W-:Y:S01]  /*0240*/  STL.U8 [R1+0x3], R2 ;  /* 0x0000030201007387 */ /* 0x0007e20000100000 */
[----:B--2---:R-:W-:Y:S02]  /*0250*/  PRMT R0, RZ, 0x7610, R0 ;  /* 0x00007610ff007816 */ /* 0x004fe40000000000 */
[----:B01-3--:R-:W-:-:S07]  /*0260*/  PRMT R2, RZ, 0x7610, R2 ;  /* 0x00007610ff027816 */ /* 0x00bfce0000000002 */
.L_x_0:
[----:B------:R-:W-:-:S04]  /*0270*/  LOP3.LUT R4, R2, 0xff, RZ, 0xc0, !PT ;  /* 0x000000ff02047812 */ /* 0x000fc800078ec0ff */
[----:B------:R-:W-:-:S05]  /*0280*/  IADD3 R4, P0, PT, R4, UR6, RZ ;  /* 0x0000000604047c10 */ /* 0x000fca000ff1e0ff */
[----:B------:R-:W-:-:S05]  /*0290*/  IMAD.X R5, RZ, RZ, UR7, P0 ;  /* 0x00000007ff057e24 */ /* 0x000fca00080e06ff */
[----:B------:R-:W2:Y:S01]  /*02a0*/  LDG.E.U8.CONSTANT R4, desc[UR4][R4.64+0x8] ;  /* 0x0000080404047981 */ /* 0x000ea2000c1e9100 */
[----:B------:R-:W-:Y:S01]  /*02b0*/  VIADD R3, R0, 0x1 ;  /* 0x0000000100037836 */ /* 0x000fe20000000000 */
[C---:B--2---:R-:W-:Y:S02]  /*02c0*/  ISETP.NE.AND P0, PT, R4.reuse, 0x2, PT ;  /* 0x000000020400780c */ /* 0x044fe40003f05270 */
[----:B------:R-:W-:-:S11]  /*02d0*/  ISETP.NE.AND P1, PT, R4, 0x4, PT ;  /* 0x000000040400780c */ /* 0x000fd60003f25270 */
[----:B------:R-:W-:Y:S01]  /*02e0*/  @P0 IMAD.MOV R3, RZ, RZ, R0 ;  /* 0x000000ffff030224 */ /* 0x000fe200078e0200 */
[----:B------:R-:W-:-:S03]  /*02f0*/  ISETP.NE.AND P0, PT, R4, 0x5, PT ;  /* 0x000000050400780c */ /* 0x000fc60003f05270 */
[----:B------:R-:W-:Y:S02]  /*0300*/  VIADD R0, R3, 0x1 ;  /* 0x0000000103007836 */ /* 0x000fe40000000000 */
[----:B------:R-:W-:Y:S01]  /*0310*/  @P1 IMAD.MOV R0, RZ, RZ, R3 ;  /* 0x000000ffff001224 */ /* 0x000fe200078e0203 */
[----:B------:R-:W-:-:S03]  /*0320*/  ISETP.NE.AND P1, PT, R4, 0xb, PT ;  /* 0x0000000b0400780c */ /* 0x000fc60003f25270 */
[----:B------:R-:W-:-:S04]  /*0330*/  VIADD R3, R0, 0x1 ;  /* 0x0000000100037836 */ /* 0x000fc80000000000 */
        /* <DEDUP_REMOVED lines=16> */
[C---:B------:R-:W-:Y:S01]  /*0440*/  LOP3.LUT R3, R2.reuse, 0xff, RZ, 0xc0, !PT ;  /* 0x000000ff02037812 */ /* 0x040fe200078ec0ff */
[----:B------:R-:W-:Y:S02]  /*0450*/  VIADD R2, R2, 0x1 ;  /* 0x0000000102027836 */ /* 0x000fe40000000000 */
[----:B------:R-:W-:Y:S01]  /*0460*/  VIADD R0, R4, 0x1 ;  /* 0x0000000104007836 */ /* 0x000fe20000000000 */
[----:B------:R-:W-:-:S03]  /*0470*/  ISETP.GE.U32.AND P1, PT, R3, 0x3, PT ;  /* 0x000000030300780c */ /* 0x000fc60003f26070 */
[----:B------:R-:W-:-:S10]  /*0480*/  @P0 IMAD.MOV R0, RZ, RZ, R4 ;  /* 0x000000ffff000224 */ /* 0x000fd400078e0204 */
[----:B------:R-:W-:Y:S05]  /*0490*/  @!P1 BRA `(.L_x_0) ;  /* 0xfffffffc00749947 */ /* 0x000fea000383ffff */
[----:B------:R-:W-:-:S04]  /*04a0*/  LOP3.LUT R0, R0, 0xff, RZ, 0xc0, !PT ;  /* 0x000000ff00007812 */ /* 0x000fc800078ec0ff */
[----:B------:R-:W-:Y:S02]  /*04b0*/  ISETP.NE.AND P0, PT, R0, 0x3, PT ;  /* 0x000000030000780c */ /* 0x000fe40003f05270 */
[----:B------:R-:W-:-:S11]  /*04c0*/  PRMT R0, RZ, 0x7610, R0 ;  /* 0x00007610ff007816 */ /* 0x000fd60000000000 */
[----:B------:R-:W-:Y:S05]  /*04d0*/  @P0 BRA `(.L_x_1) ;  /* 0x00000014007c0947 */ /* 0x000fea0003800000 */
[----:B------:R-:W-:Y:S02]  /*04e0*/  PRMT R0, RZ, 0x7610, R0 ;  /* 0x00007610ff007816 */ /* 0x000fe40000000000 */
[----:B------:R-:W-:-:S07]  /*04f0*/  PRMT R4, RZ, 0x7610, R4 ;  /* 0x00007610ff047816 */ /* 0x000fce0000000004 */
.L_x_2:
        /* <DEDUP_REMOVED lines=26> */
[----:B------:R-:W-:Y:S02]  /*06a0*/  ISETP.NE.AND P0, PT, R2, 0x12, PT ;  /* 0x000000120200780c */ /* 0x000fe40003f05270 */
[----:B------:R-:W-:Y:S01]  /*06b0*/  LOP3.LUT R2, R4, 0xff, RZ, 0xc0, !PT ;  /* 0x000000ff04027812 */ /* 0x000fe200078ec0ff */
[----:B------:R-:W-:Y:S02]  /*06c0*/  VIADD R5, R3, 0x1 ;  /* 0x0000000103057836 */ /* 0x000fe40000000000 */
[----:B------:R-:W-:Y:S01]  /*06d0*/  @P1 IMAD.MOV R5, RZ, RZ, R3 ;  /* 0x000000ffff051224 */ /* 0x000fe200078e0203 */
[----:B------:R-:W-:Y:S01]  /*06e0*/  ISETP.GE.U32.AND P1, PT, R2, 0x3, PT ;  /* 0x000000030200780c */ /* 0x000fe20003f26070 */
[----:B------:R-:W-:Y:S02]  /*06f0*/  VIADD R4, R4, 0x1 ;  /* 0x0000000104047836 */ /* 0x000fe40000000000 */
[----:B------:R-:W-:-:S04]  /*0700*/  VIADD R0, R5, 0x1 ;  /* 0x0000000105007836 */ /* 0x000fc80000000000 */
[----:B------:R-:W-:-:S06]  /*0710*/  @P0 IMAD.MOV R0, RZ, RZ, R5 ;  /* 0x000000ffff000224 */ /* 0x000fcc00078e0205 */
[----:B------:R-:W-:Y:S05]  /*0720*/  @!P1 BRA `(.L_x_2) ;  /* 0xfffffffc00749947 */ /* 0x000fea000383ffff */
[----:B------:R-:W-:-:S04]  /*0730*/  LOP3.LUT R0, R0, 0xff, RZ, 0xc0, !PT ;  /* 0x000000ff00007812 */ /* 0x000fc800078ec0ff */
[----:B------:R-:W-:Y:S02]  /*0740*/  ISETP.NE.AND P0, PT, R0, 0x3, PT ;  /* 0x000000030000780c */ /* 0x000fe40003f05270 */
[----:B------:R-:W-:-:S11]  /*0750*/  PRMT R0, RZ, 0x7610, R0 ;  /* 0x00007610ff007816 */ /* 0x000fd60000000000 */
[----:B------:R-:W-:Y:S05]  /*0760*/  @P0 BRA `(.L_x_1) ;  /* 0x0000001000d80947 */ /* 0x000fea0003800000 */
[----:B------:R-:W-:Y:S02]  /*0770*/  PRMT R0, RZ, 0x7610, R0 ;  /* 0x00007610ff007816 */ /* 0x000fe40000000000 */
[----:B------:R-:W-:-:S07]  /*0780*/  PRMT R4, RZ, 0x7610, R4 ;  /* 0x00007610ff047816 */ /* 0x000fce0000000004 */
.L_x_3:
        /* <DEDUP_REMOVED lines=41> */
.L_x_4:
[----:B------:R-:W-:-:S04]  /*0a20*/  LOP3.LUT R2, R4, 0xff, RZ, 0xc0, !PT ;  /* 0x000000ff04027812 */ /* 0x000fc800078ec0ff */
[----:B------:R-:W-:-:S05]  /*0a30*/  IADD3 R2, P0, PT, R2, UR6, RZ ;  /* 0x0000000602027c10 */ /* 0x000fca000ff1e0ff */
[----:B------:R-:W-:-:S05]  /*0a40*/  IMAD.X R3, RZ, RZ, UR7, P0 ;  /* 0x00000007ff037e24 */ /* 0x000fca00080e06ff */
[----:B------:R-:W2:Y:S01]  /*0a50*/  LDG.E.U8.CONSTANT R2, desc[UR4][R2.64+0x16] ;  /* 0x0000160402027981 */ /* 0x000ea2000c1e9100 */
[----:B------:R-:W-:Y:S01]  /*0a60*/  VIADD R5, R0, 0x1 ;  /* 0x0000000100057836 */ /* 0x000fe20000000000 */
[C---:B--2---:R-:W-:Y:S02]  /*0a70*/  ISETP.NE.AND P0, PT, R2.reuse, RZ, PT ;  /* 0x000000ff0200720c */ /* 0x044fe40003f05270 */
[----:B------:R-:W-:-:S11]  /*0a80*/  ISETP.NE.AND P1, PT, R2, 0x8, PT ;  /* 0x000000080200780c */ /* 0x000fd60003f25270 */
[----:B------:R-:W-:Y:S01]  /*0a90*/  @P0 IMAD.MOV R5, RZ, RZ, R0 ;  /* 0x000000ffff050224 */ /* 0x000fe200078e0200 */
[----:B------:R-:W-:-:S03]  /*0aa0*/  ISETP.NE.AND P0, PT, R2, 0xa, PT ;  /* 0x0000000a0200780c */ /* 0x000fc60003f05270 */
[----:B------:R-:W-:Y:S02]  /*0ab0*/  VIADD R0, R5, 0x1 ;  /* 0x0000000105007836 */ /* 0x000fe40000000000 */
[----:B------:R-:W-:Y:S01]  /*0ac0*/  @P1 IMAD.MOV R0, RZ, RZ, R5 ;  /* 0x000000ffff001224 */ /* 0x000fe200078e0205 */
[----:B------:R-:W-:Y:S02]  /*0ad0*/  ISETP.NE.AND P1, PT, R2, 0xc, PT ;  /* 0x0000000c0200780c */ /* 0x000fe40003f25270 */
[----:B------:R-:W-:Y:S01]  /*0ae0*/  LOP3.LUT R2, R4, 0xff, RZ, 0xc0, !PT ;  /* 0x000000ff04027812 */ /* 0x000fe200078ec0ff */
[----:B------:R-:W-:Y:S02]  /*0af0*/  VIADD R5, R0, 0x1 ;  /* 0x0000000100057836 */ /* 0x000fe40000000000 */
[----:B------:R-:W-:Y:S02]  /*0b00*/  VIADD R4, R4, 0x1 ;  /* 0x0000000104047836 */ /* 0x000fe40000000000 */
[----:B------:R-:W-:Y:S01]  /*0b10*/  @P0 IMAD.MOV R5, RZ, RZ, R0 ;  /* 0x000000ffff050224 */ /* 0x000fe200078e0200 */
[----:B------:R-:W-:-:S03]  /*0b20*/  ISETP.GE.U32.AND P0, PT, R2, 0x3, PT ;  /* 0x000000030200780c */ /* 0x000fc60003f06070 */
[----:B------:R-:W-:Y:S02]  /*0b30*/  VIADD R0, R5, 0x1 ;  /* 0x0000000105007836 */ /* 0x000fe40000000000 */
[----:B------:R-:W-:-:S08]  /*0b40*/  @P1 IMAD.MOV R0, RZ, RZ, R5 ;  /* 0x000000ffff001224 */ /* 0x000fd000078e0205 */
[----:B------:R-:W-:Y:S05]  /*0b50*/  @!P0 BRA `(.L_x_4) ;  /* 0xfffffffc00b08947 */ /* 0x000fea000383ffff */
[----:B------:R-:W-:-:S04]  /*0b60*/  LOP3.LUT R0, R0, 0xff, RZ, 0xc0, !PT ;  /* 0x000000ff00007812 */ /* 0x000fc800078ec0ff */
[----:B------:R-:W-:Y:S02]  /*0b70*/  ISETP.NE.AND P0, PT, R0, 0x2, PT ;  /* 0x000000020000780c */ /* 0x000fe40003f05270 */
[----:B------:R-:W-:-:S11]  /*0b80*/  PRMT R0, RZ, 0x7610, R0 ;  /* 0x00007610ff007816 */ /* 0x000fd60000000000 */
[----:B------:R-:W-:Y:S05]  /*0b90*/  @P0 BRA `(.L_x_1) ;  /* 0x0000000c00cc0947 */ /* 0x000fea0003800000 */
[----:B------:R-:W-:Y:S02]  /*0ba0*/  PRMT R0, RZ, 0x7610, R0 ;  /* 0x00007610ff007816 */ /* 0x000fe40000000000 */
[----:B------:R-:W-:-:S07]  /*0bb0*/  PRMT R4, RZ, 0x7610, R4 ;  /* 0x00007610ff047816 */ /* 0x000fce0000000004 */
.L_x_5:
        /* <DEDUP_REMOVED lines=26> */
.L_x_6:
        /* <DEDUP_REMOVED lines=26> */
.L_x_10:
[----:B------:R-:W0:Y:S01]  /*0f00*/  LDCU.64 UR8, c[0x4][URZ] ;  /* 0x01000000ff0877ac */ /* 0x000e220008000a00 */
[----:B------:R-:W-:-:S04]  /*0f10*/  LOP3.LUT R4, R2, 0xff, RZ, 0xc0, !PT ;  /* 0x000000ff02047812 */ /* 0x000fc800078ec0ff */
[----:B0-----:R-:W-:-:S05]  /*0f20*/  IADD3 R4, P0, PT, R4, UR8, RZ ;  /* 0x0000000804047c10 */ /* 0x001fca000ff1e0ff */
[----:B------:R-:W-:-:S05]  /*0f30*/  IMAD.X R5, RZ, RZ, UR9, P0 ;  /* 0x00000009ff057e24 */ /* 0x000fca00080e06ff */
[----:B------:R0:W5:Y:S01]  /*0f40*/  LDG.E.U8.CONSTANT R7, desc[UR4][R4.64+0x1] ;  /* 0x0000010404077981 */ /* 0x000162000c1e9100 */
[----:B------:R-:W-:-:S07]  /*0f50*/  PRMT R6, RZ, 0x7610, R6 ;  /* 0x00007610ff067816 */ /* 0x000fce0000000006 */
.L_x_7:
[----:B------:R-:W-:-:S05]  /*0f60*/  LOP3.LUT R0, R6, 0xff, RZ, 0xc0, !PT ;  /* 0x000000ff06007812 */ /* 0x000fca00078ec0ff */
[----:B0-----:R-:W-:-:S05]  /*0f70*/  IMAD.IADD R5, R1, 0x1, R0 ;  /* 0x0000000101057824 */ /* 0x001fca00078e0200 */
[----:B------:R-:W2:Y:S02]  /*0f80*/  LDL.U8 R0, [R5] ;  /* 0x0000000005007983 */ /* 0x000ea40000100000 */
[----:B--2--5:R-:W-:-:S04]  /*0f90*/  ISETP.NE.AND P0, PT, R0, R7, PT ;  /* 0x000000070000720c */ /* 0x024fc80003f05270 */
[----:B------:R-:W-:Y:S02]  /*0fa0*/  SEL R6, R6, 0x9, P0 ;  /* 0x0000000906067807 */ /* 0x000fe40000000000 */
[----:B------:R-:W-:Y:S02]  /*0fb0*/  SEL R0, RZ, 0x1, P0 ;  /* 0x00000001ff007807 */ /* 0x000fe40000000000 */
[C---:B------:R-:W-:Y:S01]  /*0fc0*/  PRMT R4, R6.reuse, 0x8880, RZ ;  /* 0x0000888006047816 */ /* 0x040fe200000000ff */
[----:B------:R-:W-:Y:S01]  /*0fd0*/  VIADD R6, R6, 0x1 ;  /* 0x0000000106067836 */ /* 0x000fe20000000000 */
[----:B------:R-:W-:Y:S02]  /*0fe0*/  LOP3.LUT R0, R3, R0, RZ, 0xfc, !PT ;  /* 0x0000000003007212 */ /* 0x000fe400078efcff */
[----:B------:R-:W-:Y:S02]  /*0ff0*/  ISETP.GE.AND P0, PT, R4, 0x8, PT ;  /* 0x000000080400780c */ /* 0x000fe40003f06270 */
[----:B------:R-:W-:-:S11]  /*1000*/  PRMT R3, R0, 0x7610, R3 ;  /* 0x0000761000037816 */ /* 0x000fd60000000003 */
[----:B------:R-:W-:Y:S05]  /*1010*/  @!P0 BRA `(.L_x_7) ;  /* 0xfffffffc00d08947 */ /* 0x000fea000383ffff */
[----:B------:R-:W-:-:S07]  /*1020*/  PRMT R4, RZ, 0x7610, R4 ;  /* 0x00007610ff047816 */ /* 0x000fce0000000004 */
.L_x_8:
[----:B------:R-:W-:-:S05]  /*1030*/  LOP3.LUT R0, R4, 0xff, RZ, 0xc0, !PT ;  /* 0x000000ff04007812 */ /* 0x000fca00078ec0ff */
[----:B------:R-:W-:-:S05]  /*1040*/  IMAD.IADD R5, R1, 0x1, R0 ;  /* 0x0000000101057824 */ /* 0x000fca00078e0200 */
[----:B------:R-:W2:Y:S02]  /*1050*/  LDL.U8 R0, [R5+0x13] ;  /* 0x0000130005007983 */ /* 0x000ea40000100000 */
[----:B--2---:R-:W-:Y:S02]  /*1060*/  ISETP.NE.AND P0, PT, R0, R7, PT ;  /* 0x000000070000720c */ /* 0x004fe40003f05270 */
[C---:B------:R-:W-:Y:S01]  /*1070*/  LOP3.LUT R0, R4.reuse, 0xff, RZ, 0xc0, !PT ;  /* 0x000000ff04007812 */ /* 0x040fe200078ec0ff */
[----:B------:R-:W-:-:S03]  /*1080*/  VIADD R4, R4, 0x1 ;  /* 0x0000000104047836 */ /* 0x000fc60000000000 */
[----:B------:R-:W-:-:S07]  /*1090*/  ISETP.LT.U32.AND P1, PT, R0, 0x2, PT ;  /* 0x000000020000780c */ /* 0x000fce0003f21070 */
[----:B------:R-:W-:-:S06]  /*10a0*/  @!P0 LOP3.LUT R3, R3, 0x2, RZ, 0xfc, !PT ;  /* 0x0000000203038812 */ /* 0x000fcc00078efcff */
[----:B------:R-:W-:Y:S05]  /*10b0*/  @P0 BRA P1, `(.L_x_8) ;  /* 0xfffffffc00dc0947 */ /* 0x000fea000083ffff */
[----:B------:R-:W-:-:S07]  /*10c0*/  PRMT R4, RZ, 0x7610, R4 ;  /* 0x00007610ff047816 */ /* 0x000fce0000000004 */
.L_x_9:
        /* <DEDUP_REMOVED lines=9> */
[C---:B------:R-:W-:Y:S01]  /*1160*/  LOP3.LUT R0, R2.reuse, 0xff, RZ, 0xc0, !PT ;  /* 0x000000ff02007812 */ /* 0x040fe200078ec0ff */
[----:B------:R-:W-:-:S03]  /*1170*/  VIADD R2, R2, 0x1 ;  /* 0x0000000102027836 */ /* 0x000fc60000000000 */
[----:B------:R-:W-:-:S13]  /*1180*/  ISETP.GE.U32.AND P0, PT, R0, 0x2, PT ;  /* 0x000000020000780c */ /* 0x000fda0003f06070 */
[----:B------:R-:W-:Y:S05]  /*1190*/  @!P0 BRA `(.L_x_10) ;  /* 0xfffffffc00588947 */ /* 0x000fea000383ffff */
[----:B------:R-:W-:Y:S02]  /*11a0*/  LOP3.LUT R3, R3, 0xff, RZ, 0xc0, !PT ;  /* 0x000000ff03037812 */ /* 0x000fe400078ec0ff */
[----:B------:R-:W-:Y:S02]  /*11b0*/  PRMT R0, RZ, 0x7610, R0 ;  /* 0x00007610ff007816 */ /* 0x000fe40000000000 */
[----:B------:R-:W-:-:S13]  /*11c0*/  ISETP.NE.AND P0, PT, R3, 0x7, PT ;  /* 0x000000070300780c */ /* 0x000fda0003f05270 */
[----:B------:R-:W-:Y:S05]  /*11d0*/  @P0 BRA `(.L_x_1) ;  /* 0x00000008003c0947 */ /* 0x000fea0003800000 */
[----:B------:R-:W-:Y:S02]  /*11e0*/  PRMT R3, RZ, 0x7610, R3 ;  /* 0x00007610ff037816 */ /* 0x000fe40000000003 */
[----:B------:R-:W-:-:S07]  /*11f0*/  PRMT R2, RZ, 0x7610, R2 ;  /* 0x00007610ff027816 */ /* 0x000fce0000000002 */
.L_x_14:
[----:B------:R-:W0:Y:S01]  /*1200*/  LDCU.64 UR8, c[0x4][URZ] ;  /* 0x01000000ff0877ac */ /* 0x000e220008000a00 */
[----:B------:R-:W-:-:S04]  /*1210*/  LOP3.LUT R4, R2, 0xff, RZ, 0xc0, !PT ;  /* 0x000000ff02047812 */ /* 0x000fc800078ec0ff */
[----:B0-----:R-:W-:-:S05]  /*1220*/  IADD3 R4, P0, PT, R4, UR8, RZ ;  /* 0x0000000804047c10 */ /* 0x001fca000ff1e0ff */
[----:B------:R-:W-:-:S05]  /*1230*/  IMAD.X R5, RZ, RZ, UR9, P0 ;  /* 0x00000009ff057e24 */ /* 0x000fca00080e06ff */
[----:B------:R0:W5:Y:S01]  /*1240*/  LDG.E.U8.CONSTANT R7, desc[UR4][R4.64+0x39] ;  /* 0x0000390404077981 */ /* 0x000162000c1e9100 */
[----:B------:R-:W-:-:S07]  /*1250*/  PRMT R6, RZ, 0x7610, R6 ;  /* 0x00007610ff067816 */ /* 0x000fce0000000006 */
.L_x_11:
        /* <DEDUP_REMOVED lines=13> */
.L_x_12:
        /* <DEDUP_REMOVED lines=10> */
.L_x_13:
        /* <DEDUP_REMOVED lines=19> */
.L_x_18:
[----:B------:R-:W0:Y:S01]  /*1500*/  LDCU.64 UR8, c[0x4][URZ] ;  /* 0x01000000ff0877ac */ /* 0x000e220008000a00 */
[----:B------:R-:W-:-:S04]  /*1510*/  LOP3.LUT R4, R2, 0xff, RZ, 0xc0, !PT ;  /* 0x000000ff02047812 */ /* 0x000fc800078ec0ff */
[----:B0-----:R-:W-:-:S05]  /*1520*/  IADD3 R4, P0, PT, R4, UR8, RZ ;  /* 0x0000000804047c10 */ /* 0x001fca000ff1e0ff */
[----:B------:R-:W-:-:S05]  /*1530*/  IMAD.X R5, RZ, RZ, UR9, P0 ;  /* 0x00000009ff057e24 */ /* 0x000fca00080e06ff */
[----:B------:R0:W5:Y:S01]  /*1540*/  LDG.E.U8.CONSTANT R7, desc[UR4][R4.64+0x47] ;  /* 0x0000470404077981 */ /* 0x000162000c1e9100 */
[----:B------:R-:W-:-:S07]  /*1550*/  PRMT R6, RZ, 0x7610, R6 ;  /* 0x00007610ff067816 */ /* 0x000fce0000000006 */
.L_x_15:
        /* <DEDUP_REMOVED lines=13> */
.L_x_16:
        /* <DEDUP_REMOVED lines=10> */
.L_x_17:
        /* <DEDUP_REMOVED lines=19> */
.L_x_22:
[----:B------:R-:W0:Y:S01]  /*1800*/  LDCU.64 UR8, c[0x4][URZ] ;  /* 0x01000000ff0877ac */ /* 0x000e220008000a00 */
[----:B------:R-:W-:-:S04]  /*1810*/  LOP3.LUT R4, R2, 0xff, RZ, 0xc0, !PT ;  /* 0x000000ff02047812 */ /* 0x000fc800078ec0ff */
[----:B0-----:R-:W-:-:S05]  /*1820*/  IADD3 R4, P0, PT, R4, UR8, RZ ;  /* 0x0000000804047c10 */ /* 0x001fca000ff1e0ff */
[----:B------:R-:W-:-:S05]  /*1830*/  IMAD.X R5, RZ, RZ, UR9, P0 ;  /* 0x00000009ff057e24 */ /* 0x000fca00080e06ff */
[----:B------:R0:W5:Y:S01]  /*1840*/  LDG.E.U8.CONSTANT R7, desc[UR4][R4.64+0x55] ;  /* 0x0000550404077981 */ /* 0x000162000c1e9100 */
[----:B------:R-:W-:-:S07]  /*1850*/  PRMT R6, RZ, 0x7610, R6 ;  /* 0x00007610ff067816 */ /* 0x000fce0000000006 */
.L_x_19:
        /* <DEDUP_REMOVED lines=13> */
.L_x_20:
        /* <DEDUP_REMOVED lines=10> */
.L_x_21:
        /* <DEDUP_REMOVED lines=13> */
[----:B------:R-:W-:-:S04]  /*1aa0*/  LOP3.LUT R3, R3, 0xff, RZ, 0xc0, !PT ;  /* 0x000000ff03037812 */ /* 0x000fc800078ec0ff */
[----:B------:R-:W-:-:S04]  /*1ab0*/  ISETP.NE.AND P0, PT, R3, 0x7, PT ;  /* 0x000000070300780c */ /* 0x000fc80003f05270 */
[----:B------:R-:W-:-:S09]  /*1ac0*/  SEL R0, RZ, 0x1, P0 ;  /* 0x00000001ff007807 */ /* 0x000fd20000000000 */
.L_x_1:
[----:B------:R-:W0:Y:S02]  /*1ad0*/  LDC.64 R2, c[0x0][0x380] ;  /* 0x0000e000ff027b82 */ /* 0x000e240000000a00 */
[----:B0-----:R-:W-:Y:S01]  /*1ae0*/  STG.E.U8 desc[UR4][R2.64], R0 ;  /* 0x0000000002007986 */ /* 0x001fe2000c101104 */
[----:B------:R-:W-:Y:S05]  /*1af0*/  EXIT ;  /* 0x000000000000794d */ /* 0x000fea0003800000 */
.L_x_23:
[----:B------:R-:W-:-:S00]  /*1b00*/  BRA `(.L_x_23) ;  /* 0xfffffffc00fc7947 */ /* 0x000fc0000383ffff */
[----:B------:R-:W-:-:S00]  /*1b10*/  NOP ;  /* 0x0000000000007918 */ /* 0x000fc00000000000 */
        /* <DEDUP_REMOVED lines=14> */
.L_x_24:


//--------------------- .nv.global.init           --------------------------
	.section	.nv.global.init,"aw",@progbits
.nv.global.init:
	.type		cellRelationships,@object
	.size		cellRelationships,(.L_0 - cellRelationships)
cellRelationships:
        /*0000*/ 	.byte	0x03, 0x01, 0x03, 0x04, 0x00, 0x00, 0x00, 0x04, 0x00, 0x02, 0x04, 0x05, 0x00, 0x00, 0x03, 0x01
        /*0010*/ 	.byte	0x05, 0x06, 0x00, 0x00, 0x00, 0x04, 0x00, 0x04, 0x07, 0x08, 0x00, 0x00, 0x06, 0x00, 0x01, 0x03
        /*0020*/ 	.byte	0x05, 0x08, 0x09, 0x06, 0x01, 0x02, 0x04, 0x06, 0x09, 0x0a, 0x04, 0x02, 0x05, 0x0a, 0x0b, 0x00
        /*0030*/ 	.byte	0x00, 0x03, 0x03, 0x08, 0x0c, 0x00, 0x00, 0x00, 0x06, 0x03, 0x04, 0x07, 0x09, 0x0c, 0x0d, 0x06
        /*0040*/ 	.byte	0x04, 0x05, 0x08, 0x0a, 0x0d, 0x0e, 0x06, 0x05, 0x06, 0x09, 0x0b, 0x0e, 0x0f, 0x03, 0x06, 0x0a
        /*0050*/ 	.byte	0x0f, 0x00, 0x00, 0x00, 0x04, 0x07, 0x08, 0x0d, 0x10, 0x00, 0x00, 0x06, 0x08, 0x09, 0x0c, 0x0e
        /*0060*/ 	.byte	0x10, 0x11, 0x06, 0x09, 0x0a, 0x0d, 0x0f, 0x11, 0x12, 0x04, 0x0a, 0x0b, 0x0e, 0x12, 0x00, 0x00
        /*0070*/ 	.byte	0x03, 0x0c, 0x0d, 0x11, 0x00, 0x00, 0x00, 0x04, 0x0d, 0x0e, 0x10, 0x12, 0x00, 0x00, 0x03, 0x0e
        /*0080*/ 	.byte	0x0f, 0x11, 0x00, 0x00, 0x00
.L_0:


//--------------------- .nv.shared.reserved.0     --------------------------
	.section	.nv.shared.reserved.0,"aw",@nobits
	.weak		__nv_reservedSMEM_offset_0_alias
	.size		__nv_reservedSMEM_offset_0_alias, 0, 64
	.other		__nv_reservedSMEM_offset_0_alias,@"STO_CUDA_RESERVED_SHARED STV_DEFAULT"
__nv_reservedSMEM_offset_0_alias:
	.zero		0
	.zero		64


//--------------------- .nv.constant0._Z6solverPb --------------------------
	.section	.nv.constant0._Z6solverPb,"a",@progbits
	.sectionflags	@""
	.align	4
.nv.constant0._Z6solverPb:
	.zero		904


//--------------------- SYMBOLS --------------------------

	.type		.nv.reservedSmem.offset0,@object
	.size		.nv.reservedSmem.offset0,0x4
